//
// Generated by NVIDIA NVVM Compiler
//
// Compiler Build ID: CL-36424714
// Cuda compilation tools, release 13.0, V13.0.88
// Based on NVVM 20.0.0
//

.version 9.0
.target sm_100
.address_size 64

	// .globl	_Z13Float8SigmoidiPfS_
.extern .func  (.param .b32 func_retval0) vprintf
(
	.param .b64 vprintf_param_0,
	.param .b64 vprintf_param_1
)
;
.global .align 1 .b8 $str[6] = {107, 107, 37, 100, 10};

.visible .entry _Z13Float8SigmoidiPfS_(
	.param .u32 _Z13Float8SigmoidiPfS__param_0,
	.param .u64 .ptr .align 1 _Z13Float8SigmoidiPfS__param_1,
	.param .u64 .ptr .align 1 _Z13Float8SigmoidiPfS__param_2
)
{
	.local .align 8 .b8 	__local_depot0[8];
	.reg .b64 	%SP;
	.reg .b64 	%SPL;
	.reg .pred 	%p<2>;
	.reg .b32 	%r<30>;
	.reg .b32 	%f<99>;
	.reg .b64 	%rd<12>;

	mov.u64 	%SPL, __local_depot0;
	cvta.local.u64 	%SP, %SPL;
	ld.param.u32 	%r2, [_Z13Float8SigmoidiPfS__param_0];
	ld.param.u64 	%rd1, [_Z13Float8SigmoidiPfS__param_1];
	ld.param.u64 	%rd2, [_Z13Float8SigmoidiPfS__param_2];
	mov.u32 	%r3, %ntid.x;
	mov.u32 	%r4, %ctaid.x;
	mov.u32 	%r5, %tid.x;
	mad.lo.s32 	%r1, %r3, %r4, %r5;
	add.s32 	%r6, %r2, 7;
	shr.s32 	%r7, %r6, 31;
	shr.u32 	%r8, %r7, 29;
	add.s32 	%r9, %r6, %r8;
	shr.s32 	%r10, %r9, 3;
	setp.ge.s32 	%p1, %r1, %r10;
	@%p1 bra 	$L__BB0_2;
	add.u64 	%rd3, %SP, 0;
	add.u64 	%rd4, %SPL, 0;
	cvta.to.global.u64 	%rd5, %rd1;
	cvta.to.global.u64 	%rd6, %rd2;
	st.local.u32 	[%rd4], %r1;
	mov.u64 	%rd7, $str;
	cvta.global.u64 	%rd8, %rd7;
	{ // callseq 0, 0
	.param .b64 param0;
	st.param.b64 	[param0], %rd8;
	.param .b64 param1;
	st.param.b64 	[param1], %rd3;
	.param .b32 retval0;
	call.uni (retval0), 
	vprintf, 
	(
	param0, 
	param1
	);
	ld.param.b32 	%r11, [retval0];
	} // callseq 0
	shl.b32 	%r13, %r1, 3;
	mul.wide.s32 	%rd9, %r13, 4;
	add.s64 	%rd10, %rd5, %rd9;
	ld.global.f32 	%f1, [%rd10];
	ld.global.f32 	%f2, [%rd10+4];
	ld.global.f32 	%f3, [%rd10+8];
	ld.global.f32 	%f4, [%rd10+12];
	ld.global.f32 	%f5, [%rd10+16];
	ld.global.f32 	%f6, [%rd10+20];
	ld.global.f32 	%f7, [%rd10+24];
	ld.global.f32 	%f8, [%rd10+28];
	fma.rn.f32 	%f9, %f1, 0fBBBB989D, 0f3F000000;
	cvt.sat.f32.f32 	%f10, %f9;
	mov.f32 	%f11, 0f4B400001;
	mov.f32 	%f12, 0f437C0000;
	fma.rm.f32 	%f13, %f10, %f12, %f11;
	add.f32 	%f14, %f13, 0fCB40007F;
	neg.f32 	%f15, %f14;
	fma.rn.f32 	%f16, %f1, 0fBFB8AA3B, %f15;
	fma.rn.f32 	%f17, %f1, 0fB2A57060, %f16;
	mov.b32 	%r14, %f13;
	shl.b32 	%r15, %r14, 23;
	mov.b32 	%f18, %r15;
	ex2.approx.ftz.f32 	%f19, %f17;
	fma.rn.f32 	%f20, %f19, %f18, 0f3F800000;
	rcp.rn.f32 	%f21, %f20;
	fma.rn.f32 	%f22, %f2, 0fBBBB989D, 0f3F000000;
	cvt.sat.f32.f32 	%f23, %f22;
	fma.rm.f32 	%f24, %f23, %f12, %f11;
	add.f32 	%f25, %f24, 0fCB40007F;
	neg.f32 	%f26, %f25;
	fma.rn.f32 	%f27, %f2, 0fBFB8AA3B, %f26;
	fma.rn.f32 	%f28, %f2, 0fB2A57060, %f27;
	mov.b32 	%r16, %f24;
	shl.b32 	%r17, %r16, 23;
	mov.b32 	%f29, %r17;
	ex2.approx.ftz.f32 	%f30, %f28;
	fma.rn.f32 	%f31, %f30, %f29, 0f3F800000;
	rcp.rn.f32 	%f32, %f31;
	fma.rn.f32 	%f33, %f3, 0fBBBB989D, 0f3F000000;
	cvt.sat.f32.f32 	%f34, %f33;
	fma.rm.f32 	%f35, %f34, %f12, %f11;
	add.f32 	%f36, %f35, 0fCB40007F;
	neg.f32 	%f37, %f36;
	fma.rn.f32 	%f38, %f3, 0fBFB8AA3B, %f37;
	fma.rn.f32 	%f39, %f3, 0fB2A57060, %f38;
	mov.b32 	%r18, %f35;
	shl.b32 	%r19, %r18, 23;
	mov.b32 	%f40, %r19;
	ex2.approx.ftz.f32 	%f41, %f39;
	fma.rn.f32 	%f42, %f41, %f40, 0f3F800000;
	rcp.rn.f32 	%f43, %f42;
	fma.rn.f32 	%f44, %f4, 0fBBBB989D, 0f3F000000;
	cvt.sat.f32.f32 	%f45, %f44;
	fma.rm.f32 	%f46, %f45, %f12, %f11;
	add.f32 	%f47, %f46, 0fCB40007F;
	neg.f32 	%f48, %f47;
	fma.rn.f32 	%f49, %f4, 0fBFB8AA3B, %f48;
	fma.rn.f32 	%f50, %f4, 0fB2A57060, %f49;
	mov.b32 	%r20, %f46;
	shl.b32 	%r21, %r20, 23;
	mov.b32 	%f51, %r21;
	ex2.approx.ftz.f32 	%f52, %f50;
	fma.rn.f32 	%f53, %f52, %f51, 0f3F800000;
	rcp.rn.f32 	%f54, %f53;
	fma.rn.f32 	%f55, %f5, 0fBBBB989D, 0f3F000000;
	cvt.sat.f32.f32 	%f56, %f55;
	fma.rm.f32 	%f57, %f56, %f12, %f11;
	add.f32 	%f58, %f57, 0fCB40007F;
	neg.f32 	%f59, %f58;
	fma.rn.f32 	%f60, %f5, 0fBFB8AA3B, %f59;
	fma.rn.f32 	%f61, %f5, 0fB2A57060, %f60;
	mov.b32 	%r22, %f57;
	shl.b32 	%r23, %r22, 23;
	mov.b32 	%f62, %r23;
	ex2.approx.ftz.f32 	%f63, %f61;
	fma.rn.f32 	%f64, %f63, %f62, 0f3F800000;
	rcp.rn.f32 	%f65, %f64;
	fma.rn.f32 	%f66, %f6, 0fBBBB989D, 0f3F000000;
	cvt.sat.f32.f32 	%f67, %f66;
	fma.rm.f32 	%f68, %f67, %f12, %f11;
	add.f32 	%f69, %f68, 0fCB40007F;
	neg.f32 	%f70, %f69;
	fma.rn.f32 	%f71, %f6, 0fBFB8AA3B, %f70;
	fma.rn.f32 	%f72, %f6, 0fB2A57060, %f71;
	mov.b32 	%r24, %f68;
	shl.b32 	%r25, %r24, 23;
	mov.b32 	%f73, %r25;
	ex2.approx.ftz.f32 	%f74, %f72;
	fma.rn.f32 	%f75, %f74, %f73, 0f3F800000;
	rcp.rn.f32 	%f76, %f75;
	fma.rn.f32 	%f77, %f7, 0fBBBB989D, 0f3F000000;
	cvt.sat.f32.f32 	%f78, %f77;
	fma.rm.f32 	%f79, %f78, %f12, %f11;
	add.f32 	%f80, %f79, 0fCB40007F;
	neg.f32 	%f81, %f80;
	fma.rn.f32 	%f82, %f7, 0fBFB8AA3B, %f81;
	fma.rn.f32 	%f83, %f7, 0fB2A57060, %f82;
	mov.b32 	%r26, %f79;
	shl.b32 	%r27, %r26, 23;
	mov.b32 	%f84, %r27;
	ex2.approx.ftz.f32 	%f85, %f83;
	fma.rn.f32 	%f86, %f85, %f84, 0f3F800000;
	rcp.rn.f32 	%f87, %f86;
	fma.rn.f32 	%f88, %f8, 0fBBBB989D, 0f3F000000;
	cvt.sat.f32.f32 	%f89, %f88;
	fma.rm.f32 	%f90, %f89, %f12, %f11;
	add.f32 	%f91, %f90, 0fCB40007F;
	neg.f32 	%f92, %f91;
	fma.rn.f32 	%f93, %f8, 0fBFB8AA3B, %f92;
	fma.rn.f32 	%f94, %f8, 0fB2A57060, %f93;
	mov.b32 	%r28, %f90;
	shl.b32 	%r29, %r28, 23;
	mov.b32 	%f95, %r29;
	ex2.approx.ftz.f32 	%f96, %f94;
	fma.rn.f32 	%f97, %f96, %f95, 0f3F800000;
	rcp.rn.f32 	%f98, %f97;
	add.s64 	%rd11, %rd6, %rd9;
	st.global.f32 	[%rd11], %f21;
	st.global.f32 	[%rd11+4], %f32;
	st.global.f32 	[%rd11+8], %f43;
	st.global.f32 	[%rd11+12], %f54;
	st.global.f32 	[%rd11+16], %f65;
	st.global.f32 	[%rd11+20], %f76;
	st.global.f32 	[%rd11+24], %f87;
	st.global.f32 	[%rd11+28], %f98;
$L__BB0_2:
	ret;

}


// ===== COMPILED SASS (sm_100) =====

	.target	sm_100

	.elftype	@"ET_EXEC"


//--------------------- .note.nv.tkinfo           --------------------------
	.section	.note.nv.tkinfo,"",@"SHT_NOTE"
	.sectionflags	@"SHF_NOTE_NV_TKINFO"
	.tkinfo
        /*0018*/ 	.word	0x00000002
        /*0030*/ 	.string	""
        /*0030*/ 	.string	"ptxas"
        /*0030*/ 	.string	"Cuda compilation tools, release 13.0, V13.0.88"
        /*0030*/ 	.string	"Build cuda_13.0.r13.0/compiler.36424714_0"
        /*0030*/ 	.string	"-arch sm_100 -m 64 "



//--------------------- .note.nv.cuinfo           --------------------------
	.section	.note.nv.cuinfo,"",@"SHT_NOTE"
	.sectionflags	@"SHF_NOTE_NV_CUINFO"
        /*0018*/ 	.short	0x0002
        /*001a*/ 	.short	0x0064
        /*001c*/ 	.short	0x0082
	.zero		2


//--------------------- .nv.info                  --------------------------
	.section	.nv.info,"",@"SHT_CUDA_INFO"
	.align	4


	//----- nvinfo : EIATTR_REGCOUNT
	.align		4
        /*0000*/ 	.byte	0x04, 0x2f
        /*0002*/ 	.short	(.L_2 - .L_1)
	.align		4
.L_1:
        /*0004*/ 	.word	index@(_Z13Float8SigmoidiPfS_)
        /*0008*/ 	.word	0x00000018


	//----- nvinfo : EIATTR_FRAME_SIZE
	.align		4
.L_2:
        /*000c*/ 	.byte	0x04, 0x11
        /*000e*/ 	.short	(.L_4 - .L_3)
	.align		4
.L_3:
        /*0010*/ 	.word	index@($__internal_0_$__cuda_sm20_rcp_rn_f32_slowpath)
        /*0014*/ 	.word	0x00000008


	//----- nvinfo : EIATTR_FRAME_SIZE
	.align		4
.L_4:
        /*0018*/ 	.byte	0x04, 0x11
        /*001a*/ 	.short	(.L_6 - .L_5)
	.align		4
.L_5:
        /*001c*/ 	.word	index@(_Z13Float8SigmoidiPfS_)
        /*0020*/ 	.word	0x00000008


	//----- nvinfo : EIATTR_MIN_STACK_SIZE
	.align		4
.L_6:
        /*0024*/ 	.byte	0x04, 0x12
        /*0026*/ 	.short	(.L_8 - .L_7)
	.align		4
.L_7:
        /*0028*/ 	.word	index@(_Z13Float8SigmoidiPfS_)
        /*002c*/ 	.word	0x00000008
.L_8:


//--------------------- .nv.compat                --------------------------
	.section	.nv.compat,"",@"SHT_CUDA_COMPAT_INFO"
	.align	4
        /*0000*/ 	.byte	0x02, 0x09, 0x00, 0x00, 0x02, 0x02, 0x01, 0x00, 0x02, 0x05, 0x05, 0x00, 0x03, 0x07, 0x01, 0x01
        /*0010*/ 	.byte	0x02, 0x03, 0x00, 0x00, 0x02, 0x06, 0x01, 0x00, 0x04, 0x0b, 0x08, 0x00, 0x09, 0x00, 0x00, 0x00
        /*0020*/ 	.byte	0x00, 0x00, 0x00, 0x00


//--------------------- .nv.info._Z13Float8SigmoidiPfS_ --------------------------
	.section	.nv.info._Z13Float8SigmoidiPfS_,"",@"SHT_CUDA_INFO"
	.sectionflags	@""
	.align	4


	//----- nvinfo : EIATTR_CUDA_API_VERSION
	.align		4
        /*0000*/ 	.byte	0x04, 0x37
        /*0002*/ 	.short	(.L_10 - .L_9)
.L_9:
        /*0004*/ 	.word	0x00000082


	//----- nvinfo : EIATTR_KPARAM_INFO
	.align		4
.L_10:
        /*0008*/ 	.byte	0x04, 0x17
        /*000a*/ 	.short	(.L_12 - .L_11)
.L_11:
        /*000c*/ 	.word	0x00000000
        /*0010*/ 	.short	0x0002
        /*0012*/ 	.short	0x0010
        /*0014*/ 	.byte	0x00, 0xf5, 0x21, 0x00


	//----- nvinfo : EIATTR_KPARAM_INFO
	.align		4
.L_12:
        /*0018*/ 	.byte	0x04, 0x17
        /*001a*/ 	.short	(.L_14 - .L_13)
.L_13:
        /*001c*/ 	.word	0x00000000
        /*0020*/ 	.short	0x0001
        /*0022*/ 	.short	0x0008
        /*0024*/ 	.byte	0x00, 0xf5, 0x21, 0x00


	//----- nvinfo : EIATTR_KPARAM_INFO
	.align		4
.L_14:
        /*0028*/ 	.byte	0x04, 0x17
        /*002a*/ 	.short	(.L_16 - .L_15)
.L_15:
        /*002c*/ 	.word	0x00000000
        /*0030*/ 	.short	0x0000
        /*0032*/ 	.short	0x0000
        /*0034*/ 	.byte	0x00, 0xf0, 0x11, 0x00


	//----- nvinfo : EIATTR_SPARSE_MMA_MASK
	.align		4
.L_16:
        /*0038*/ 	.byte	0x03, 0x50
        /*003a*/ 	.short	0x0000


	//----- nvinfo : EIATTR_MAXREG_COUNT
	.align		4
        /*003c*/ 	.byte	0x03, 0x1b
        /*003e*/ 	.short	0x00ff


	//----- nvinfo : EIATTR_EXTERNS
	.align		4
        /*0040*/ 	.byte	0x04, 0x0f
        /*0042*/ 	.short	(.L_18 - .L_17)


	//   ....[0]....
	.align		4
.L_17:
        /*0044*/ 	.word	index@(vprintf)


	//----- nvinfo : EIATTR_MERCURY_ISA_VERSION
	.align		4
.L_18:
        /*0048*/ 	.byte	0x03, 0x5f
        /*004a*/ 	.short	0x0101


	//----- nvinfo : EIATTR_VRC_CTA_INIT_COUNT
	.align		4
        /*004c*/ 	.byte	0x02, 0x4a
	.zero		1
	.zero		1


	//----- nvinfo : EIATTR_SYSCALL_OFFSETS
	.align		4
        /*0050*/ 	.byte	0x04, 0x46
        /*0052*/ 	.short	(.L_20 - .L_19)


	//   ....[0]....
.L_19:
        /*0054*/ 	.word	0x00000190


	//----- nvinfo : EIATTR_EXIT_INSTR_OFFSETS
	.align		4
.L_20:
        /*0058*/ 	.byte	0x04, 0x1c
        /*005a*/ 	.short	(.L_22 - .L_21)


	//   ....[0]....
.L_21:
        /*005c*/ 	.word	0x00000100


	//   ....[1]....
        /*0060*/ 	.word	0x00000ef0


	//----- nvinfo : EIATTR_CRS_STACK_SIZE
	.align		4
.L_22:
        /*0064*/ 	.byte	0x04, 0x1e
        /*0066*/ 	.short	(.L_24 - .L_23)
.L_23:
        /*0068*/ 	.word	0x00000000


	//----- nvinfo : EIATTR_CBANK_PARAM_SIZE
	.align		4
.L_24:
        /*006c*/ 	.byte	0x03, 0x19
        /*006e*/ 	.short	0x0018


	//----- nvinfo : EIATTR_PARAM_CBANK
	.align		4
        /*0070*/ 	.byte	0x04, 0x0a
        /*0072*/ 	.short	(.L_26 - .L_25)
	.align		4
.L_25:
        /*0074*/ 	.word	index@(.nv.constant0._Z13Float8SigmoidiPfS_)
        /*0078*/ 	.short	0x0380
        /*007a*/ 	.short	0x0018


	//----- nvinfo : EIATTR_SW_WAR
	.align		4
.L_26:
        /*007c*/ 	.byte	0x04, 0x36
        /*007e*/ 	.short	(.L_28 - .L_27)
.L_27:
        /*0080*/ 	.word	0x00000008
.L_28:


//--------------------- .nv.callgraph             --------------------------
	.section	.nv.callgraph,"",@"SHT_CUDA_CALLGRAPH"
	.align	4
	.sectionentsize	8
	.align		4
        /*0000*/ 	.word	0x00000000
	.align		4
        /*0004*/ 	.word	0xffffffff
	.align		4
        /*0008*/ 	.word	index@(_Z13Float8SigmoidiPfS_)
	.align		4
        /*000c*/ 	.word	index@(vprintf)
	.align		4
        /*0010*/ 	.word	0x00000000
	.align		4
        /*0014*/ 	.word	0xfffffffe
	.align		4
        /*0018*/ 	.word	0x00000000
	.align		4
        /*001c*/ 	.word	0xfffffffd
	.align		4
        /*0020*/ 	.word	0x00000000
	.align		4
        /*0024*/ 	.word	0xfffffffc


//--------------------- .nv.constant4             --------------------------
	.section	.nv.constant4,"a",@progbits
	.align	8
	.align		8
.nv.constant4:
        /*0000*/ 	.dword	vprintf
	.align		8
        /*0008*/ 	.dword	$str


//--------------------- .text._Z13Float8SigmoidiPfS_ --------------------------
	.section	.text._Z13Float8SigmoidiPfS_,"ax",@progbits
	.align	128
        .global         _Z13Float8SigmoidiPfS_
        .type           _Z13Float8SigmoidiPfS_,@function
        .size           _Z13Float8SigmoidiPfS_,(.L_x_30 - _Z13Float8SigmoidiPfS_)
        .other          _Z13Float8SigmoidiPfS_,@"STO_CUDA_ENTRY STV_DEFAULT"
_Z13Float8SigmoidiPfS_:
.text._Z13Float8SigmoidiPfS_:
[----:B------:R-:W0:Y:S01]  /*0000*/  LDC R1, c[0x0][0x37c] ;  /* 0x0000df00ff017b82 */ /* 0x000e220000000800 */
[----:B------:R-:W1:Y:S01]  /*0010*/  S2R R2, SR_CTAID.X ;  /* 0x0000000000027919 */ /* 0x000e620000002500 */
[----:B------:R-:W2:Y:S01]  /*0020*/  LDCU UR4, c[0x0][0x380] ;  /* 0x00007000ff0477ac */ /* 0x000ea20008000800 */
[----:B0-----:R-:W-:Y:S01]  /*0030*/  IADD3 R1, PT, PT, R1, -0x8, RZ ;  /* 0xfffffff801017810 */ /* 0x001fe20007ffe0ff */
[----:B------:R-:W1:Y:S01]  /*0040*/  S2R R3, SR_TID.X ;  /* 0x0000000000037919 */ /* 0x000e620000002100 */
[----:B------:R-:W0:Y:S01]  /*0050*/  LDCU UR7, c[0x0][0x2fc] ;  /* 0x00005f80ff0777ac */ /* 0x000e220008000800 */
[----:B------:R-:W1:Y:S01]  /*0060*/  LDCU UR8, c[0x0][0x360] ;  /* 0x00006c00ff0877ac */ /* 0x000e620008000800 */
[----:B------:R-:W3:Y:S01]  /*0070*/  LDCU UR6, c[0x0][0x2f8] ;  /* 0x00005f00ff0677ac */ /* 0x000ee20008000800 */
[----:B--2---:R-:W-:-:S04]  /*0080*/  UIADD3 UR4, UPT, UPT, UR4, 0x7, URZ ;  /* 0x0000000704047890 */ /* 0x004fc8000fffe0ff */
[----:B------:R-:W-:-:S04]  /*0090*/  USHF.R.S32.HI UR5, URZ, 0x1f, UR4 ;  /* 0x0000001fff057899 */ /* 0x000fc80008011404 */
[----:B------:R-:W-:-:S04]  /*00a0*/  ULEA.HI UR5, UR5, UR4, URZ, 0x3 ;  /* 0x0000000405057291 */ /* 0x000fc8000f8f18ff */
[----:B------:R-:W-:Y:S01]  /*00b0*/  USHF.R.S32.HI UR5, URZ, 0x3, UR5 ;  /* 0x00000003ff057899 */ /* 0x000fe20008011405 */
[----:B---3--:R-:W-:Y:S01]  /*00c0*/  IADD3 R6, P1, PT, R1, UR6, RZ ;  /* 0x0000000601067c10 */ /* 0x008fe2000ff3e0ff */
[----:B-1----:R-:W-:-:S03]  /*00d0*/  IMAD R2, R2, UR8, R3 ;  /* 0x0000000802027c24 */ /* 0x002fc6000f8e0203 */
[----:B0-----:R-:W-:Y:S02]  /*00e0*/  IADD3.X R7, PT, PT, RZ, UR7, RZ, P1, !PT ;  /* 0x00000007ff077c10 */ /* 0x001fe40008ffe4ff */
[----:B------:R-:W-:-:S13]  /*00f0*/  ISETP.GE.AND P0, PT, R2, UR5, PT ;  /* 0x0000000502007c0c */ /* 0x000fda000bf06270 */
[----:B------:R-:W-:Y:S05]  /*0100*/  @P0 EXIT ;  /* 0x000000000000094d */ /* 0x000fea0003800000 */
[----:B------:R-:W-:Y:S01]  /*0110*/  MOV R0, 0x0 ;  /* 0x0000000000007802 */ /* 0x000fe20000000f00 */
[----:B------:R0:W-:Y:S01]  /*0120*/  STL [R1], R2 ;  /* 0x0000000201007387 */ /* 0x0001e20000100800 */
[----:B------:R-:W1:Y:S02]  /*0130*/  LDCU.64 UR4, c[0x4][0x8] ;  /* 0x01000100ff0477ac */ /* 0x000e640008000a00 */
[----:B------:R0:W2:Y:S01]  /*0140*/  LDC.64 R8, c[0x4][R0] ;  /* 0x0100000000087b82 */ /* 0x0000a20000000a00 */
[----:B------:R-:W3:Y:S01]  /*0150*/  LDCU.64 UR36, c[0x0][0x358] ;  /* 0x00006b00ff2477ac */ /* 0x000ee20008000a00 */
[----:B-1----:R-:W-:Y:S02]  /*0160*/  MOV R4, UR4 ;  /* 0x0000000400047c02 */ /* 0x002fe40008000f00 */
[----:B0-----:R-:W-:-:S07]  /*0170*/  MOV R5, UR5 ;  /* 0x0000000500057c02 */ /* 0x001fce0008000f00 */
[----:B------:R-:W-:-:S07]  /*0180*/  LEPC R20, `(.L_x_0) ;  /* 0x000000001014794e */ /* 0x000fce0000000000 */
[----:B--23--:R-:W-:Y:S05]  /*0190*/  CALL.ABS.NOINC R8 ;  /* 0x0000000008007343 */ /* 0x00cfea0003c00000 */
.L_x_0:
[----:B------:R-:W0:Y:S01]  /*01a0*/  LDC.64 R6, c[0x0][0x388] ;  /* 0x0000e200ff067b82 */ /* 0x000e220000000a00 */
[----:B------:R-:W-:-:S04]  /*01b0*/  IMAD.SHL.U32 R4, R2, 0x8, RZ ;  /* 0x0000000802047824 */ /* 0x000fc800078e00ff */
[----:B0-----:R-:W-:-:S05]  /*01c0*/  IMAD.WIDE R2, R4, 0x4, R6 ;  /* 0x0000000404027825 */ /* 0x001fca00078e0206 */
[----:B------:R-:W2:Y:S01]  /*01d0*/  LDG.E R0, desc[UR36][R2.64] ;  /* 0x0000002402007981 */ /* 0x000ea2000c1e1900 */
[----:B------:R-:W-:Y:S01]  /*01e0*/  HFMA2 R13, -RZ, RZ, 0.96630859375, -0.0022525787353515625 ;  /* 0x3bbb989dff0d7431 */ /* 0x000fe200000001ff */
[----:B------:R-:W-:Y:S02]  /*01f0*/  MOV R15, 0x437c0000 ;  /* 0x437c0000000f7802 */ /* 0x000fe40000000f00 */
[----:B------:R-:W5:Y:S04]  /*0200*/  LDG.E R11, desc[UR36][R2.64+0x4] ;  /* 0x00000424020b7981 */ /* 0x000f68000c1e1900 */
[----:B------:R-:W5:Y:S04]  /*0210*/  LDG.E R10, desc[UR36][R2.64+0x8] ;  /* 0x00000824020a7981 */ /* 0x000f68000c1e1900 */
[----:B------:R-:W5:Y:S04]  /*0220*/  LDG.E R9, desc[UR36][R2.64+0xc] ;  /* 0x00000c2402097981 */ /* 0x000f68000c1e1900 */
[----:B------:R-:W5:Y:S04]  /*0230*/  LDG.E R8, desc[UR36][R2.64+0x10] ;  /* 0x0000102402087981 */ /* 0x000f68000c1e1900 */
[----:B------:R-:W5:Y:S04]  /*0240*/  LDG.E R6, desc[UR36][R2.64+0x14] ;  /* 0x0000142402067981 */ /* 0x000f68000c1e1900 */
[----:B------:R-:W5:Y:S04]  /*0250*/  LDG.E R5, desc[UR36][R2.64+0x18] ;  /* 0x0000182402057981 */ /* 0x000f68000c1e1900 */
[----:B------:R0:W5:Y:S01]  /*0260*/  LDG.E R7, desc[UR36][R2.64+0x1c] ;  /* 0x00001c2402077981 */ /* 0x000162000c1e1900 */
[----:B------:R-:W-:Y:S01]  /*0270*/  BSSY.RECONVERGENT B0, `(.L_x_1) ;  /* 0x0000015000007945 */ /* 0x000fe20003800200 */
[----:B--2---:R-:W-:-:S04]  /*0280*/  FFMA.SAT R12, R0, -R13, 0.5 ;  /* 0x3f000000000c7423 */ /* 0x004fc8000000280d */
[----:B------:R-:W-:-:S04]  /*0290*/  FFMA.RM R12, R12, R15, 12582913 ;  /* 0x4b4000010c0c7423 */ /* 0x000fc8000000400f */
[C---:B------:R-:W-:Y:S01]  /*02a0*/  FADD R13, R12.reuse, -12583039 ;  /* 0xcb40007f0c0d7421 */ /* 0x040fe20000000000 */
[----:B------:R-:W-:-:S03]  /*02b0*/  SHF.L.U32 R12, R12, 0x17, RZ ;  /* 0x000000170c0c7819 */ /* 0x000fc600000006ff */
[----:B------:R-:W-:-:S04]  /*02c0*/  FFMA R13, R0, -1.4426950216293334961, -R13 ;  /* 0xbfb8aa3b000d7823 */ /* 0x000fc8000000080d */
[----:B------:R-:W-:-:S06]  /*02d0*/  FFMA R13, R0, -1.925963033500011079e-08, R13 ;  /* 0xb2a57060000d7823 */ /* 0x000fcc000000000d */
[----:B------:R-:W1:Y:S02]  /*02e0*/  MUFU.EX2 R13, R13 ;  /* 0x0000000d000d7308 */ /* 0x000e640000000800 */
[----:B-1----:R-:W-:-:S04]  /*02f0*/  FFMA R0, R12, R13, 1 ;  /* 0x3f8000000c007423 */ /* 0x002fc8000000000d */
[----:B0-----:R-:W-:-:S05]  /*0300*/  VIADD R2, R0, 0x1800000 ;  /* 0x0180000000027836 */ /* 0x001fca0000000000 */
[----:B------:R-:W-:-:S04]  /*0310*/  LOP3.LUT R2, R2, 0x7f800000, RZ, 0xc0, !PT ;  /* 0x7f80000002027812 */ /* 0x000fc800078ec0ff */
[----:B------:R-:W-:-:S13]  /*0320*/  ISETP.GT.U32.AND P0, PT, R2, 0x1ffffff, PT ;  /* 0x01ffffff0200780c */ /* 0x000fda0003f04070 */
[----:B------:R-:W-:Y:S05]  /*0330*/  @P0 BRA `(.L_x_2) ;  /* 0x0000000000100947 */ /* 0x000fea0003800000 */
[----:B------:R-:W-:-:S07]  /*0340*/  MOV R13, 0x360 ;  /* 0x00000360000d7802 */ /* 0x000fce0000000f00 */
[----:B-----5:R-:W-:Y:S05]  /*0350*/  CALL.REL.NOINC `($__internal_0_$__cuda_sm20_rcp_rn_f32_slowpath) ;  /* 0x0000000800e87944 */ /* 0x020fea0003c00000 */
[----:B------:R-:W-:Y:S01]  /*0360*/  MOV R12, R0 ;  /* 0x00000000000c7202 */ /* 0x000fe20000000f00 */
[----:B------:R-:W-:Y:S06]  /*0370*/  BRA `(.L_x_3) ;  /* 0x0000000000107947 */ /* 0x000fec0003800000 */
.L_x_2:
[----:B------:R-:W0:Y:S02]  /*0380*/  MUFU.RCP R3, R0 ;  /* 0x0000000000037308 */ /* 0x000e240000001000 */
[----:B0-----:R-:W-:-:S04]  /*0390*/  FFMA R2, R0, R3, -1 ;  /* 0xbf80000000027423 */ /* 0x001fc80000000003 */
[----:B------:R-:W-:-:S04]  /*03a0*/  FADD.FTZ R2, -R2, -RZ ;  /* 0x800000ff02027221 */ /* 0x000fc80000010100 */
[----:B------:R-:W-:-:S07]  /*03b0*/  FFMA R12, R3, R2, R3 ;  /* 0x00000002030c7223 */ /* 0x000fce0000000003 */
.L_x_3:
[----:B------:R-:W-:Y:S05]  /*03c0*/  BSYNC.RECONVERGENT B0 ;  /* 0x0000000000007941 */ /* 0x000fea0003800200 */
.L_x_1:
[----:B------:R-:W-:Y:S01]  /*03d0*/  HFMA2 R0, -RZ, RZ, 0.96630859375, -0.0022525787353515625 ;  /* 0x3bbb989dff007431 */ /* 0x000fe200000001ff */
[----:B------:R-:W-:Y:S01]  /*03e0*/  MOV R3, 0x437c0000 ;  /* 0x437c000000037802 */ /* 0x000fe20000000f00 */
[----:B------:R-:W-:Y:S03]  /*03f0*/  BSSY.RECONVERGENT B0, `(.L_x_4) ;  /* 0x0000015000007945 */ /* 0x000fe60003800200 */
[----:B-----5:R-:W-:-:S04]  /*0400*/  FFMA.SAT R0, R11, -R0, 0.5 ;  /* 0x3f0000000b007423 */ /* 0x020fc80000002800 */
[----:B------:R-:W-:-:S04]  /*0410*/  FFMA.RM R0, R0, R3, 12582913 ;  /* 0x4b40000100007423 */ /* 0x000fc80000004003 */
[C---:B------:R-:W-:Y:S01]  /*0420*/  FADD R2, R0.reuse, -12583039 ;  /* 0xcb40007f00027421 */ /* 0x040fe20000000000 */
[----:B------:R-:W-:-:S03]  /*0430*/  IMAD.SHL.U32 R0, R0, 0x800000, RZ ;  /* 0x0080000000007824 */ /* 0x000fc600078e00ff */
[----:B------:R-:W-:-:S04]  /*0440*/  FFMA R2, R11, -1.4426950216293334961, -R2 ;  /* 0xbfb8aa3b0b027823 */ /* 0x000fc80000000802 */
[----:B------:R-:W-:-:S04]  /*0450*/  FFMA R2, R11, -1.925963033500011079e-08, R2 ;  /* 0xb2a570600b027823 */ /* 0x000fc80000000002 */
[----:B------:R-:W0:Y:S02]  /*0460*/  MUFU.EX2 R3, R2 ;  /* 0x0000000200037308 */ /* 0x000e240000000800 */
[----:B0-----:R-:W-:-:S05]  /*0470*/  FFMA R0, R0, R3, 1 ;  /* 0x3f80000000007423 */ /* 0x001fca0000000003 */
[----:B------:R-:W-:-:S04]  /*0480*/  IADD3 R3, PT, PT, R0, 0x1800000, RZ ;  /* 0x0180000000037810 */ /* 0x000fc80007ffe0ff */
[----:B------:R-:W-:-:S04]  /*0490*/  LOP3.LUT R3, R3, 0x7f800000, RZ, 0xc0, !PT ;  /* 0x7f80000003037812 */ /* 0x000fc800078ec0ff */
[----:B------:R-:W-:-:S13]  /*04a0*/  ISETP.GT.U32.AND P0, PT, R3, 0x1ffffff, PT ;  /* 0x01ffffff0300780c */ /* 0x000fda0003f04070 */
[----:B------:R-:W-:Y:S05]  /*04b0*/  @P0 BRA `(.L_x_5) ;  /* 0x0000000000100947 */ /* 0x000fea0003800000 */
[----:B------:R-:W-:-:S07]  /*04c0*/  MOV R13, 0x4e0 ;  /* 0x000004e0000d7802 */ /* 0x000fce0000000f00 */
[----:B------:R-:W-:Y:S05]  /*04d0*/  CALL.REL.NOINC `($__internal_0_$__cuda_sm20_rcp_rn_f32_slowpath) ;  /* 0x0000000800887944 */ /* 0x000fea0003c00000 */
[----:B------:R-:W-:Y:S01]  /*04e0*/  MOV R11, R0 ;  /* 0x00000000000b7202 */ /* 0x000fe20000000f00 */
[----:B------:R-:W-:Y:S06]  /*04f0*/  BRA `(.L_x_6) ;  /* 0x0000000000107947 */ /* 0x000fec0003800000 */
.L_x_5:
[----:B------:R-:W0:Y:S02]  /*0500*/  MUFU.RCP R11, R0 ;  /* 0x00000000000b7308 */ /* 0x000e240000001000 */
[----:B0-----:R-:W-:-:S04]  /*0510*/  FFMA R2, R0, R11, -1 ;  /* 0xbf80000000027423 */ /* 0x001fc8000000000b */
[----:B------:R-:W-:-:S04]  /*0520*/  FADD.FTZ R2, -R2, -RZ ;  /* 0x800000ff02027221 */ /* 0x000fc80000010100 */
[----:B------:R-:W-:-:S07]  /*0530*/  FFMA R11, R11, R2, R11 ;  /* 0x000000020b0b7223 */ /* 0x000fce000000000b */
.L_x_6:
[----:B------:R-:W-:Y:S05]  /*0540*/  BSYNC.RECONVERGENT B0 ;  /* 0x0000000000007941 */ /* 0x000fea0003800200 */
.L_x_4:
[----:B------:R-:W-:Y:S01]  /*0550*/  HFMA2 R3, -RZ, RZ, 0.96630859375, -0.0022525787353515625 ;  /* 0x3bbb989dff037431 */ /* 0x000fe200000001ff */
[----:B------:R-:W-:Y:S01]  /*0560*/  MOV R13, 0x437c0000 ;  /* 0x437c0000000d7802 */ /* 0x000fe20000000f00 */
[----:B------:R-:W-:Y:S03]  /*0570*/  BSSY.RECONVERGENT B0, `(.L_x_7) ;  /* 0x0000015000007945 */ /* 0x000fe60003800200 */
[----:B------:R-:W-:-:S04]  /*0580*/  FFMA.SAT R0, R10, -R3, 0.5 ;  /* 0x3f0000000a007423 */ /* 0x000fc80000002803 */
[----:B------:R-:W-:-:S04]  /*0590*/  FFMA.RM R0, R0, R13, 12582913 ;  /* 0x4b40000100007423 */ /* 0x000fc8000000400d */
[C---:B------:R-:W-:Y:S01]  /*05a0*/  FADD R3, R0.reuse, -12583039 ;  /* 0xcb40007f00037421 */ /* 0x040fe20000000000 */
[----:B------:R-:W-:-:S03]  /*05b0*/  IMAD.SHL.U32 R0, R0, 0x800000, RZ ;  /* 0x0080000000007824 */ /* 0x000fc600078e00ff */
[----:B------:R-:W-:-:S04]  /*05c0*/  FFMA R3, R10, -1.4426950216293334961, -R3 ;  /* 0xbfb8aa3b0a037823 */ /* 0x000fc80000000803 */
[----:B------:R-:W-:-:S06]  /*05d0*/  FFMA R3, R10, -1.925963033500011079e-08, R3 ;  /* 0xb2a570600a037823 */ /* 0x000fcc0000000003 */
        /* <DEDUP_REMOVED lines=10> */
.L_x_8:
[----:B------:R-:W0:Y:S02]  /*0680*/  MUFU.RCP R3, R0 ;  /* 0x0000000000037308 */ /* 0x000e240000001000 */
[----:B0-----:R-:W-:-:S04]  /*0690*/  FFMA R2, R0, R3, -1 ;  /* 0xbf80000000027423 */ /* 0x001fc80000000003 */
[----:B------:R-:W-:-:S04]  /*06a0*/  FADD.FTZ R2, -R2, -RZ ;  /* 0x800000ff02027221 */ /* 0x000fc80000010100 */
[----:B------:R-:W-:-:S07]  /*06b0*/  FFMA R10, R3, R2, R3 ;  /* 0x00000002030a7223 */ /* 0x000fce0000000003 */
.L_x_9:
[----:B------:R-:W-:Y:S05]  /*06c0*/  BSYNC.RECONVERGENT B0 ;  /* 0x0000000000007941 */ /* 0x000fea0003800200 */
.L_x_7:
        /* <DEDUP_REMOVED lines=19> */
.L_x_11:
[----:B------:R-:W0:Y:S02]  /*0800*/  MUFU.RCP R9, R0 ;  /* 0x0000000000097308 */ /* 0x000e240000001000 */
[----:B0-----:R-:W-:-:S04]  /*0810*/  FFMA R2, R0, R9, -1 ;  /* 0xbf80000000027423 */ /* 0x001fc80000000009 */
[----:B------:R-:W-:-:S04]  /*0820*/  FADD.FTZ R2, -R2, -RZ ;  /* 0x800000ff02027221 */ /* 0x000fc80000010100 */
[----:B------:R-:W-:-:S07]  /*0830*/  FFMA R9, R9, R2, R9 ;  /* 0x0000000209097223 */ /* 0x000fce0000000009 */
.L_x_12:
[----:B------:R-:W-:Y:S05]  /*0840*/  BSYNC.RECONVERGENT B0 ;  /* 0x0000000000007941 */ /* 0x000fea0003800200 */
.L_x_10:
        /* <DEDUP_REMOVED lines=19> */
.L_x_14:
[----:B------:R-:W0:Y:S02]  /*0980*/  MUFU.RCP R3, R0 ;  /* 0x0000000000037308 */ /* 0x000e240000001000 */
[----:B0-----:R-:W-:-:S04]  /*0990*/  FFMA R2, R0, R3, -1 ;  /* 0xbf80000000027423 */ /* 0x001fc80000000003 */
[----:B------:R-:W-:-:S04]  /*09a0*/  FADD.FTZ R2, -R2, -RZ ;  /* 0x800000ff02027221 */ /* 0x000fc80000010100 */
[----:B------:R-:W-:-:S07]  /*09b0*/  FFMA R8, R3, R2, R3 ;  /* 0x0000000203087223 */ /* 0x000fce0000000003 */
.L_x_15:
[----:B------:R-:W-:Y:S05]  /*09c0*/  BSYNC.RECONVERGENT B0 ;  /* 0x0000000000007941 */ /* 0x000fea0003800200 */
.L_x_13:
        /* <DEDUP_REMOVED lines=19> */
.L_x_17:
[----:B------:R-:W0:Y:S02]  /*0b00*/  MUFU.RCP R3, R0 ;  /* 0x0000000000037308 */ /* 0x000e240000001000 */
[----:B0-----:R-:W-:-:S04]  /*0b10*/  FFMA R2, R0, R3, -1 ;  /* 0xbf80000000027423 */ /* 0x001fc80000000003 */
[----:B------:R-:W-:-:S04]  /*0b20*/  FADD.FTZ R2, -R2, -RZ ;  /* 0x800000ff02027221 */ /* 0x000fc80000010100 */
[----:B------:R-:W-:-:S07]  /*0b30*/  FFMA R6, R3, R2, R3 ;  /* 0x0000000203067223 */ /* 0x000fce0000000003 */
.L_x_18:
[----:B------:R-:W-:Y:S05]  /*0b40*/  BSYNC.RECONVERGENT B0 ;  /* 0x0000000000007941 */ /* 0x000fea0003800200 */
.L_x_16:
        /* <DEDUP_REMOVED lines=19> */
.L_x_20:
[----:B------:R-:W0:Y:S02]  /*0c80*/  MUFU.RCP R5, R0 ;  /* 0x0000000000057308 */ /* 0x000e240000001000 */
[----:B0-----:R-:W-:-:S04]  /*0c90*/  FFMA R2, R0, R5, -1 ;  /* 0xbf80000000027423 */ /* 0x001fc80000000005 */
[----:B------:R-:W-:-:S04]  /*0ca0*/  FADD.FTZ R2, -R2, -RZ ;  /* 0x800000ff02027221 */ /* 0x000fc80000010100 */
[----:B------:R-:W-:-:S07]  /*0cb0*/  FFMA R5, R5, R2, R5 ;  /* 0x0000000205057223 */ /* 0x000fce0000000005 */
.L_x_21:
[----:B------:R-:W-:Y:S05]  /*0cc0*/  BSYNC.RECONVERGENT B0 ;  /* 0x0000000000007941 */ /* 0x000fea0003800200 */
.L_x_19:
        /* <DEDUP_REMOVED lines=19> */
.L_x_23:
[----:B------:R-:W0:Y:S02]  /*0e00*/  MUFU.RCP R7, R0 ;  /* 0x0000000000077308 */ /* 0x000e240000001000 */
[----:B0-----:R-:W-:-:S04]  /*0e10*/  FFMA R2, R0, R7, -1 ;  /* 0xbf80000000027423 */ /* 0x001fc80000000007 */
[----:B------:R-:W-:-:S04]  /*0e20*/  FADD.FTZ R2, -R2, -RZ ;  /* 0x800000ff02027221 */ /* 0x000fc80000010100 */
[----:B------:R-:W-:-:S07]  /*0e30*/  FFMA R7, R7, R2, R7 ;  /* 0x0000000207077223 */ /* 0x000fce0000000007 */
.L_x_24:
[----:B------:R-:W-:Y:S05]  /*0e40*/  BSYNC.RECONVERGENT B0 ;  /* 0x0000000000007941 */ /* 0x000fea0003800200 */
.L_x_22:
[----:B------:R-:W0:Y:S02]  /*0e50*/  LDC.64 R2, c[0x0][0x390] ;  /* 0x0000e400ff027b82 */ /* 0x000e240000000a00 */
[----:B0-----:R-:W-:-:S05]  /*0e60*/  IMAD.WIDE R2, R4, 0x4, R2 ;  /* 0x0000000404027825 */ /* 0x001fca00078e0202 */
[----:B------:R-:W-:Y:S04]  /*0e70*/  STG.E desc[UR36][R2.64], R12 ;  /* 0x0000000c02007986 */ /* 0x000fe8000c101924 */
[----:B------:R-:W-:Y:S04]  /*0e80*/  STG.E desc[UR36][R2.64+0x4], R11 ;  /* 0x0000040b02007986 */ /* 0x000fe8000c101924 */
[----:B------:R-:W-:Y:S04]  /*0e90*/  STG.E desc[UR36][R2.64+0x8], R10 ;  /* 0x0000080a02007986 */ /* 0x000fe8000c101924 */
[----:B------:R-:W-:Y:S04]  /*0ea0*/  STG.E desc[UR36][R2.64+0xc], R9 ;  /* 0x00000c0902007986 */ /* 0x000fe8000c101924 */
[----:B------:R-:W-:Y:S04]  /*0eb0*/  STG.E desc[UR36][R2.64+0x10], R8 ;  /* 0x0000100802007986 */ /* 0x000fe8000c101924 */
[----:B------:R-:W-:Y:S04]  /*0ec0*/  STG.E desc[UR36][R2.64+0x14], R6 ;  /* 0x0000140602007986 */ /* 0x000fe8000c101924 */
[----:B------:R-:W-:Y:S04]  /*0ed0*/  STG.E desc[UR36][R2.64+0x18], R5 ;  /* 0x0000180502007986 */ /* 0x000fe8000c101924 */
[----:B------:R-:W-:Y:S01]  /*0ee0*/  STG.E desc[UR36][R2.64+0x1c], R7 ;  /* 0x00001c0702007986 */ /* 0x000fe2000c101924 */
[----:B------:R-:W-:Y:S05]  /*0ef0*/  EXIT ;  /* 0x000000000000794d */ /* 0x000fea0003800000 */
        .weak           $__internal_0_$__cuda_sm20_rcp_rn_f32_slowpath
        .type           $__internal_0_$__cuda_sm20_rcp_rn_f32_slowpath,@function
        .size           $__internal_0_$__cuda_sm20_rcp_rn_f32_slowpath,(.L_x_30 - $__internal_0_$__cuda_sm20_rcp_rn_f32_slowpath)
$__internal_0_$__cuda_sm20_rcp_rn_f32_slowpath:
[----:B------:R-:W-:Y:S01]  /*0f00*/  SHF.L.U32 R2, R0, 0x1, RZ ;  /* 0x0000000100027819 */ /* 0x000fe200000006ff */
[----:B------:R-:W-:Y:S03]  /*0f10*/  BSSY.RECONVERGENT B1, `(.L_x_25) ;  /* 0x0000030000017945 */ /* 0x000fe60003800200 */
[----:B------:R-:W-:-:S04]  /*0f20*/  SHF.R.U32.HI R2, RZ, 0x18, R2 ;  /* 0x00000018ff027819 */ /* 0x000fc80000011602 */
[----:B------:R-:W-:-:S13]  /*0f30*/  ISETP.NE.U32.AND P0, PT, R2, RZ, PT ;  /* 0x000000ff0200720c */ /* 0x000fda0003f05070 */
[----:B------:R-:W-:Y:S05]  /*0f40*/  @P0 BRA `(.L_x_26) ;  /* 0x0000000000280947 */ /* 0x000fea0003800000 */
[----:B------:R-:W-:-:S04]  /*0f50*/  SHF.L.U32 R2, R0, 0x1, RZ ;  /* 0x0000000100027819 */ /* 0x000fc800000006ff */
[----:B------:R-:W-:-:S13]  /*0f60*/  ISETP.NE.AND P0, PT, R2, RZ, PT ;  /* 0x000000ff0200720c */ /* 0x000fda0003f05270 */
[----:B------:R-:W-:Y:S01]  /*0f70*/  @P0 FFMA R14, R0, 1.84467440737095516160e+19, RZ ;  /* 0x5f800000000e0823 */ /* 0x000fe200000000ff */
[----:B------:R-:W-:Y:S08]  /*0f80*/  @!P0 MUFU.RCP R3, R0 ;  /* 0x0000000000038308 */ /* 0x000ff00000001000 */
[----:B------:R-:W0:Y:S02]  /*0f90*/  @P0 MUFU.RCP R15, R14 ;  /* 0x0000000e000f0308 */ /* 0x000e240000001000 */
[----:B0-----:R-:W-:-:S04]  /*0fa0*/  @P0 FFMA R2, R14, R15, -1 ;  /* 0xbf8000000e020423 */ /* 0x001fc8000000000f */
[----:B------:R-:W-:-:S04]  /*0fb0*/  @P0 FADD.FTZ R2, -R2, -RZ ;  /* 0x800000ff02020221 */ /* 0x000fc80000010100 */
[----:B------:R-:W-:-:S04]  /*0fc0*/  @P0 FFMA R2, R15, R2, R15 ;  /* 0x000000020f020223 */ /* 0x000fc8000000000f */
[----:B------:R-:W-:Y:S01]  /*0fd0*/  @P0 FFMA R3, R2, 1.84467440737095516160e+19, RZ ;  /* 0x5f80000002030823 */ /* 0x000fe200000000ff */
[----:B------:R-:W-:Y:S06]  /*0fe0*/  BRA `(.L_x_27) ;  /* 0x0000000000887947 */ /* 0x000fec0003800000 */
.L_x_26:
[----:B------:R-:W-:-:S05]  /*0ff0*/  VIADD R3, R2, 0xffffff03 ;  /* 0xffffff0302037836 */ /* 0x000fca0000000000 */
[----:B------:R-:W-:-:S13]  /*1000*/  ISETP.GT.U32.AND P0, PT, R3, 0x1, PT ;  /* 0x000000010300780c */ /* 0x000fda0003f04070 */
[----:B------:R-:W-:Y:S05]  /*1010*/  @P0 BRA `(.L_x_28) ;  /* 0x0000000000780947 */ /* 0x000fea0003800000 */
[----:B------:R-:W-:Y:S01]  /*1020*/  LOP3.LUT R14, R0, 0x7fffff, RZ, 0xc0, !PT ;  /* 0x007fffff000e7812 */ /* 0x000fe200078ec0ff */
[----:B------:R-:W-:-:S03]  /*1030*/  HFMA2 R18, -RZ, RZ, 0, 1.78813934326171875e-07 ;  /* 0x00000003ff127431 */ /* 0x000fc600000001ff */
[----:B------:R-:W-:-:S04]  /*1040*/  LOP3.LUT R14, R14, 0x3f800000, RZ, 0xfc, !PT ;  /* 0x3f8000000e0e7812 */ /* 0x000fc800078efcff */
[----:B------:R-:W0:Y:S01]  /*1050*/  MUFU.RCP R15, R14 ;  /* 0x0000000e000f7308 */ /* 0x000e220000001000 */
[----:B------:R-:W-:Y:S01]  /*1060*/  SHF.L.U32 R19, R18, R3, RZ ;  /* 0x0000000312137219 */ /* 0x000fe200000006ff */
[----:B0-----:R-:W-:-:S04]  /*1070*/  FFMA R16, R14, R15, -1 ;  /* 0xbf8000000e107423 */ /* 0x001fc8000000000f */
[----:B------:R-:W-:-:S04]  /*1080*/  FADD.FTZ R16, -R16, -RZ ;  /* 0x800000ff10107221 */ /* 0x000fc80000010100 */
[CCC-:B------:R-:W-:Y:S01]  /*1090*/  FFMA.RM R17, R15.reuse, R16.reuse, R15.reuse ;  /* 0x000000100f117223 */ /* 0x1c0fe2000000400f */
[----:B------:R-:W-:-:S04]  /*10a0*/  FFMA.RP R16, R15, R16, R15 ;  /* 0x000000100f107223 */ /* 0x000fc8000000800f */
[C---:B------:R-:W-:Y:S02]  /*10b0*/  LOP3.LUT R15, R17.reuse, 0x7fffff, RZ, 0xc0, !PT ;  /* 0x007fffff110f7812 */ /* 0x040fe400078ec0ff */
[----:B------:R-:W-:Y:S02]  /*10c0*/  FSETP.NEU.FTZ.AND P0, PT, R17, R16, PT ;  /* 0x000000101100720b */ /* 0x000fe40003f1d000 */
[----:B------:R-:W-:Y:S02]  /*10d0*/  LOP3.LUT R16, R15, 0x800000, RZ, 0xfc, !PT ;  /* 0x008000000f107812 */ /* 0x000fe400078efcff */
[----:B------:R-:W-:Y:S02]  /*10e0*/  SEL R15, RZ, 0xffffffff, !P0 ;  /* 0xffffffffff0f7807 */ /* 0x000fe40004000000 */
[----:B------:R-:W-:Y:S02]  /*10f0*/  LOP3.LUT R14, R19, R16, RZ, 0xc0, !PT ;  /* 0x00000010130e7212 */ /* 0x000fe400078ec0ff */
[----:B------:R-:W-:-:S02]  /*1100*/  IADD3 R15, PT, PT, -R15, RZ, RZ ;  /* 0x000000ff0f0f7210 */ /* 0x000fc40007ffe1ff */
[-C--:B------:R-:W-:Y:S02]  /*1110*/  SHF.R.U32.HI R14, RZ, R3.reuse, R14 ;  /* 0x00000003ff0e7219 */ /* 0x080fe4000001160e */
[----:B------:R-:W-:Y:S02]  /*1120*/  LOP3.LUT P1, RZ, R15, R3, R16, 0xf8, !PT ;  /* 0x000000030fff7212 */ /* 0x000fe4000782f810 */
[C---:B------:R-:W-:Y:S02]  /*1130*/  LOP3.LUT P0, RZ, R14.reuse, 0x1, RZ, 0xc0, !PT ;  /* 0x000000010eff7812 */ /* 0x040fe4000780c0ff */
[----:B------:R-:W-:-:S04]  /*1140*/  LOP3.LUT P2, RZ, R14, 0x2, RZ, 0xc0, !PT ;  /* 0x000000020eff7812 */ /* 0x000fc8000784c0ff */
[----:B------:R-:W-:Y:S02]  /*1150*/  PLOP3.LUT P0, PT, P0, P1, P2, 0xe0, 0x0 ;  /* 0x000000000000781c */ /* 0x000fe40000703c20 */
[----:B------:R-:W-:Y:S02]  /*1160*/  LOP3.LUT P1, RZ, R0, 0x7fffff, RZ, 0xc0, !PT ;  /* 0x007fffff00ff7812 */ /* 0x000fe4000782c0ff */
[----:B------:R-:W-:-:S04]  /*1170*/  SEL R3, RZ, 0x1, !P0 ;  /* 0x00000001ff037807 */ /* 0x000fc80004000000 */
[----:B------:R-:W-:-:S04]  /*1180*/  IADD3 R3, PT, PT, -R3, RZ, RZ ;  /* 0x000000ff03037210 */ /* 0x000fc80007ffe1ff */
[----:B------:R-:W-:Y:S02]  /*1190*/  ISETP.GE.AND P0, PT, R3, RZ, PT ;  /* 0x000000ff0300720c */ /* 0x000fe40003f06270 */
[----:B------:R-:W-:-:S04]  /*11a0*/  IADD3 R3, PT, PT, R2, -0xfc, RZ ;  /* 0xffffff0402037810 */ /* 0x000fc80007ffe0ff */
[----:B------:R-:W-:-:S07]  /*11b0*/  SHF.R.U32.HI R3, RZ, R3, R16 ;  /* 0x00000003ff037219 */ /* 0x000fce0000011610 */
[----:B------:R-:W-:-:S05]  /*11c0*/  @!P0 VIADD R3, R3, 0x1 ;  /* 0x0000000103038836 */ /* 0x000fca0000000000 */
[----:B------:R-:W-:-:S04]  /*11d0*/  @!P1 SHF.L.U32 R3, R3, 0x1, RZ ;  /* 0x0000000103039819 */ /* 0x000fc800000006ff */
[----:B------:R-:W-:Y:S01]  /*11e0*/  LOP3.LUT R3, R3, 0x80000000, R0, 0xf8, !PT ;  /* 0x8000000003037812 */ /* 0x000fe200078ef800 */
[----:B------:R-:W-:Y:S06]  /*11f0*/  BRA `(.L_x_27) ;  /* 0x0000000000047947 */ /* 0x000fec0003800000 */
.L_x_28:
[----:B------:R0:W1:Y:S02]  /*1200*/  MUFU.RCP R3, R0 ;  /* 0x0000000000037308 */ /* 0x0000640000001000 */
.L_x_27:
[----:B------:R-:W-:Y:S05]  /*1210*/  BSYNC.RECONVERGENT B1 ;  /* 0x0000000000017941 */ /* 0x000fea0003800200 */
.L_x_25:
[----:B01----:R-:W-:Y:S01]  /*1220*/  MOV R0, R3 ;  /* 0x0000000300007202 */ /* 0x003fe20000000f00 */
[----:B------:R-:W-:Y:S01]  /*1230*/  HFMA2 R3, -RZ, RZ, 0, 0 ;  /* 0x00000000ff037431 */ /* 0x000fe200000001ff */
[----:B------:R-:W-:-:S04]  /*1240*/  MOV R2, R13 ;  /* 0x0000000d00027202 */ /* 0x000fc80000000f00 */
[----:B------:R-:W-:Y:S05]  /*1250*/  RET.REL.NODEC R2 `(_Z13Float8SigmoidiPfS_) ;  /* 0xffffffec02687950 */ /* 0x000fea0003c3ffff */
.L_x_29:
[----:B------:R-:W-:-:S00]  /*1260*/  BRA `(.L_x_29) ;  /* 0xfffffffc00fc7947 */ /* 0x000fc0000383ffff */
[----:B------:R-:W-:-:S00]  /*1270*/  NOP ;  /* 0x0000000000007918 */ /* 0x000fc00000000000 */
        /* <DEDUP_REMOVED lines=8> */
.L_x_30:


//--------------------- .nv.global.init           --------------------------
	.section	.nv.global.init,"aw",@progbits
.nv.global.init:
	.type		$str,@object
	.size		$str,(.L_0 - $str)
$str:
        /*0000*/ 	.byte	0x6b, 0x6b, 0x25, 0x64, 0x0a, 0x00
.L_0:


//--------------------- .nv.shared.reserved.0     --------------------------
	.section	.nv.shared.reserved.0,"aw",@nobits
	.weak		__nv_reservedSMEM_offset_0_alias
	.size		__nv_reservedSMEM_offset_0_alias, 0, 64
	.other		__nv_reservedSMEM_offset_0_alias,@"STO_CUDA_RESERVED_SHARED STV_DEFAULT"
__nv_reservedSMEM_offset_0_alias:
	.zero		0
	.zero		64


//--------------------- .nv.constant0._Z13Float8SigmoidiPfS_ --------------------------
	.section	.nv.constant0._Z13Float8SigmoidiPfS_,"a",@progbits
	.sectionflags	@""
	.align	4
.nv.constant0._Z13Float8SigmoidiPfS_:
	.zero		920


//--------------------- SYMBOLS --------------------------

	.type		.nv.reservedSmem.offset0,@object
	.size		.nv.reservedSmem.offset0,0x4
	.type		vprintf,@function
